//
// Generated by NVIDIA NVVM Compiler
//
// Compiler Build ID: CL-36424714
// Cuda compilation tools, release 13.0, V13.0.88
// Based on NVVM 20.0.0
//

.version 9.0
.target sm_100
.address_size 64

	// .globl	_Z17make_forward_stepPdS_S_Piiii

.visible .entry _Z17make_forward_stepPdS_S_Piiii(
	.param .u64 .ptr .align 1 _Z17make_forward_stepPdS_S_Piiii_param_0,
	.param .u64 .ptr .align 1 _Z17make_forward_stepPdS_S_Piiii_param_1,
	.param .u64 .ptr .align 1 _Z17make_forward_stepPdS_S_Piiii_param_2,
	.param .u64 .ptr .align 1 _Z17make_forward_stepPdS_S_Piiii_param_3,
	.param .u32 _Z17make_forward_stepPdS_S_Piiii_param_4,
	.param .u32 _Z17make_forward_stepPdS_S_Piiii_param_5,
	.param .u32 _Z17make_forward_stepPdS_S_Piiii_param_6
)
{
	.reg .pred 	%p<11>;
	.reg .b32 	%r<73>;
	.reg .b64 	%rd<83>;
	.reg .b64 	%fd<86>;

	ld.param.u64 	%rd10, [_Z17make_forward_stepPdS_S_Piiii_param_0];
	ld.param.u64 	%rd11, [_Z17make_forward_stepPdS_S_Piiii_param_1];
	ld.param.u64 	%rd12, [_Z17make_forward_stepPdS_S_Piiii_param_2];
	ld.param.u64 	%rd9, [_Z17make_forward_stepPdS_S_Piiii_param_3];
	ld.param.u32 	%r20, [_Z17make_forward_stepPdS_S_Piiii_param_4];
	ld.param.u32 	%r21, [_Z17make_forward_stepPdS_S_Piiii_param_5];
	ld.param.u32 	%r22, [_Z17make_forward_stepPdS_S_Piiii_param_6];
	cvta.to.global.u64 	%rd1, %rd12;
	cvta.to.global.u64 	%rd2, %rd11;
	cvta.to.global.u64 	%rd3, %rd10;
	mov.u32 	%r23, %tid.x;
	mov.u32 	%r24, %ctaid.x;
	mov.u32 	%r25, %ntid.x;
	mad.lo.s32 	%r1, %r24, %r25, %r23;
	setp.ge.s32 	%p1, %r1, %r21;
	@%p1 bra 	$L__BB0_13;
	mul.lo.s32 	%r2, %r21, %r20;
	add.s32 	%r26, %r2, %r1;
	mul.wide.s32 	%rd13, %r26, 8;
	add.s64 	%rd4, %rd3, %rd13;
	mov.b64 	%rd14, 0;
	st.global.u64 	[%rd4], %rd14;
	setp.lt.s32 	%p2, %r21, 1;
	@%p2 bra 	$L__BB0_13;
	sub.s32 	%r3, %r2, %r21;
	mul.lo.s32 	%r4, %r22, %r1;
	cvta.to.global.u64 	%rd15, %rd9;
	mul.wide.s32 	%rd16, %r20, 4;
	add.s64 	%rd5, %rd15, %rd16;
	and.b32  	%r5, %r21, 7;
	setp.lt.u32 	%p3, %r21, 8;
	mov.b32 	%r71, 0;
	mov.f64 	%fd83, 0d0000000000000000;
	@%p3 bra 	$L__BB0_5;
	and.b32  	%r28, %r21, 2147483640;
	neg.s32 	%r69, %r28;
	mul.wide.u32 	%rd17, %r21, 24;
	add.s64 	%rd6, %rd2, %rd17;
	mul.wide.u32 	%rd18, %r21, 32;
	add.s64 	%rd7, %rd2, %rd18;
	mul.wide.u32 	%rd19, %r21, 48;
	add.s64 	%rd8, %rd2, %rd19;
	mov.f64 	%fd83, 0d0000000000000000;
	mul.wide.u32 	%rd21, %r21, 8;
	mov.u32 	%r67, %r3;
	mov.u32 	%r68, %r1;
$L__BB0_4:
	.pragma "nounroll";
	and.b32  	%r71, %r21, 2147483640;
	mul.wide.s32 	%rd20, %r68, 8;
	add.s64 	%rd22, %rd2, %rd20;
	add.s64 	%rd23, %rd22, %rd21;
	mul.wide.u32 	%rd24, %r21, 16;
	add.s64 	%rd25, %rd22, %rd24;
	add.s64 	%rd26, %rd6, %rd20;
	add.s64 	%rd27, %rd7, %rd20;
	mul.wide.u32 	%rd28, %r21, 40;
	add.s64 	%rd29, %rd22, %rd28;
	add.s64 	%rd30, %rd8, %rd20;
	mul.wide.u32 	%rd31, %r21, 56;
	add.s64 	%rd32, %rd22, %rd31;
	mul.wide.s32 	%rd33, %r67, 8;
	add.s64 	%rd34, %rd3, %rd33;
	ld.global.f64 	%fd10, [%rd34];
	ld.global.f64 	%fd11, [%rd22];
	mul.f64 	%fd12, %fd10, %fd11;
	ld.global.u32 	%r29, [%rd5];
	add.s32 	%r30, %r29, %r4;
	mul.wide.s32 	%rd35, %r30, 8;
	add.s64 	%rd36, %rd1, %rd35;
	ld.global.f64 	%fd13, [%rd36];
	fma.rn.f64 	%fd14, %fd12, %fd13, %fd83;
	st.global.f64 	[%rd4], %fd14;
	ld.global.f64 	%fd15, [%rd34+8];
	ld.global.f64 	%fd16, [%rd23];
	mul.f64 	%fd17, %fd15, %fd16;
	ld.global.u32 	%r31, [%rd5];
	add.s32 	%r32, %r31, %r4;
	mul.wide.s32 	%rd37, %r32, 8;
	add.s64 	%rd38, %rd1, %rd37;
	ld.global.f64 	%fd18, [%rd38];
	fma.rn.f64 	%fd19, %fd17, %fd18, %fd14;
	st.global.f64 	[%rd4], %fd19;
	ld.global.f64 	%fd20, [%rd34+16];
	ld.global.f64 	%fd21, [%rd25];
	mul.f64 	%fd22, %fd20, %fd21;
	ld.global.u32 	%r33, [%rd5];
	add.s32 	%r34, %r33, %r4;
	mul.wide.s32 	%rd39, %r34, 8;
	add.s64 	%rd40, %rd1, %rd39;
	ld.global.f64 	%fd23, [%rd40];
	fma.rn.f64 	%fd24, %fd22, %fd23, %fd19;
	st.global.f64 	[%rd4], %fd24;
	ld.global.f64 	%fd25, [%rd34+24];
	ld.global.f64 	%fd26, [%rd26];
	mul.f64 	%fd27, %fd25, %fd26;
	ld.global.u32 	%r35, [%rd5];
	add.s32 	%r36, %r35, %r4;
	mul.wide.s32 	%rd41, %r36, 8;
	add.s64 	%rd42, %rd1, %rd41;
	ld.global.f64 	%fd28, [%rd42];
	fma.rn.f64 	%fd29, %fd27, %fd28, %fd24;
	st.global.f64 	[%rd4], %fd29;
	ld.global.f64 	%fd30, [%rd34+32];
	ld.global.f64 	%fd31, [%rd27];
	mul.f64 	%fd32, %fd30, %fd31;
	ld.global.u32 	%r37, [%rd5];
	add.s32 	%r38, %r37, %r4;
	mul.wide.s32 	%rd43, %r38, 8;
	add.s64 	%rd44, %rd1, %rd43;
	ld.global.f64 	%fd33, [%rd44];
	fma.rn.f64 	%fd34, %fd32, %fd33, %fd29;
	st.global.f64 	[%rd4], %fd34;
	ld.global.f64 	%fd35, [%rd34+40];
	ld.global.f64 	%fd36, [%rd29];
	mul.f64 	%fd37, %fd35, %fd36;
	ld.global.u32 	%r39, [%rd5];
	add.s32 	%r40, %r39, %r4;
	mul.wide.s32 	%rd45, %r40, 8;
	add.s64 	%rd46, %rd1, %rd45;
	ld.global.f64 	%fd38, [%rd46];
	fma.rn.f64 	%fd39, %fd37, %fd38, %fd34;
	st.global.f64 	[%rd4], %fd39;
	ld.global.f64 	%fd40, [%rd34+48];
	ld.global.f64 	%fd41, [%rd30];
	mul.f64 	%fd42, %fd40, %fd41;
	ld.global.u32 	%r41, [%rd5];
	add.s32 	%r42, %r41, %r4;
	mul.wide.s32 	%rd47, %r42, 8;
	add.s64 	%rd48, %rd1, %rd47;
	ld.global.f64 	%fd43, [%rd48];
	fma.rn.f64 	%fd44, %fd42, %fd43, %fd39;
	st.global.f64 	[%rd4], %fd44;
	ld.global.f64 	%fd45, [%rd34+56];
	ld.global.f64 	%fd46, [%rd32];
	mul.f64 	%fd47, %fd45, %fd46;
	ld.global.u32 	%r43, [%rd5];
	add.s32 	%r44, %r43, %r4;
	mul.wide.s32 	%rd49, %r44, 8;
	add.s64 	%rd50, %rd1, %rd49;
	ld.global.f64 	%fd48, [%rd50];
	fma.rn.f64 	%fd83, %fd47, %fd48, %fd44;
	st.global.f64 	[%rd4], %fd83;
	add.s32 	%r69, %r69, 8;
	shl.b32 	%r45, %r21, 3;
	add.s32 	%r68, %r68, %r45;
	add.s32 	%r67, %r67, 8;
	setp.ne.s32 	%p4, %r69, 0;
	@%p4 bra 	$L__BB0_4;
$L__BB0_5:
	setp.eq.s32 	%p5, %r5, 0;
	@%p5 bra 	$L__BB0_13;
	and.b32  	%r15, %r21, 3;
	setp.lt.u32 	%p6, %r5, 4;
	@%p6 bra 	$L__BB0_8;
	add.s32 	%r46, %r71, %r3;
	mul.wide.s32 	%rd51, %r46, 8;
	add.s64 	%rd52, %rd3, %rd51;
	ld.global.f64 	%fd49, [%rd52];
	mad.lo.s32 	%r47, %r71, %r21, %r1;
	mul.wide.s32 	%rd53, %r47, 8;
	add.s64 	%rd54, %rd2, %rd53;
	ld.global.f64 	%fd50, [%rd54];
	mul.f64 	%fd51, %fd49, %fd50;
	ld.global.u32 	%r48, [%rd5];
	add.s32 	%r49, %r48, %r4;
	mul.wide.s32 	%rd55, %r49, 8;
	add.s64 	%rd56, %rd1, %rd55;
	ld.global.f64 	%fd52, [%rd56];
	fma.rn.f64 	%fd53, %fd51, %fd52, %fd83;
	st.global.f64 	[%rd4], %fd53;
	ld.global.f64 	%fd54, [%rd52+8];
	mul.wide.u32 	%rd57, %r21, 8;
	add.s64 	%rd58, %rd54, %rd57;
	ld.global.f64 	%fd55, [%rd58];
	mul.f64 	%fd56, %fd54, %fd55;
	ld.global.u32 	%r50, [%rd5];
	add.s32 	%r51, %r50, %r4;
	mul.wide.s32 	%rd59, %r51, 8;
	add.s64 	%rd60, %rd1, %rd59;
	ld.global.f64 	%fd57, [%rd60];
	fma.rn.f64 	%fd58, %fd56, %fd57, %fd53;
	st.global.f64 	[%rd4], %fd58;
	ld.global.f64 	%fd59, [%rd52+16];
	add.s64 	%rd61, %rd58, %rd57;
	ld.global.f64 	%fd60, [%rd61];
	mul.f64 	%fd61, %fd59, %fd60;
	ld.global.u32 	%r52, [%rd5];
	add.s32 	%r53, %r52, %r4;
	mul.wide.s32 	%rd62, %r53, 8;
	add.s64 	%rd63, %rd1, %rd62;
	ld.global.f64 	%fd62, [%rd63];
	fma.rn.f64 	%fd63, %fd61, %fd62, %fd58;
	st.global.f64 	[%rd4], %fd63;
	ld.global.f64 	%fd64, [%rd52+24];
	add.s64 	%rd64, %rd61, %rd57;
	ld.global.f64 	%fd65, [%rd64];
	mul.f64 	%fd66, %fd64, %fd65;
	ld.global.u32 	%r54, [%rd5];
	add.s32 	%r55, %r54, %r4;
	mul.wide.s32 	%rd65, %r55, 8;
	add.s64 	%rd66, %rd1, %rd65;
	ld.global.f64 	%fd67, [%rd66];
	fma.rn.f64 	%fd83, %fd66, %fd67, %fd63;
	st.global.f64 	[%rd4], %fd83;
	add.s32 	%r71, %r71, 4;
$L__BB0_8:
	setp.eq.s32 	%p7, %r15, 0;
	@%p7 bra 	$L__BB0_13;
	setp.eq.s32 	%p8, %r15, 1;
	@%p8 bra 	$L__BB0_11;
	add.s32 	%r56, %r71, %r3;
	mul.wide.s32 	%rd67, %r56, 8;
	add.s64 	%rd68, %rd3, %rd67;
	ld.global.f64 	%fd68, [%rd68];
	mad.lo.s32 	%r57, %r71, %r21, %r1;
	mul.wide.s32 	%rd69, %r57, 8;
	add.s64 	%rd70, %rd2, %rd69;
	ld.global.f64 	%fd69, [%rd70];
	mul.f64 	%fd70, %fd68, %fd69;
	ld.global.u32 	%r58, [%rd5];
	add.s32 	%r59, %r58, %r4;
	mul.wide.s32 	%rd71, %r59, 8;
	add.s64 	%rd72, %rd1, %rd71;
	ld.global.f64 	%fd71, [%rd72];
	fma.rn.f64 	%fd72, %fd70, %fd71, %fd83;
	st.global.f64 	[%rd4], %fd72;
	ld.global.f64 	%fd73, [%rd68+8];
	mul.wide.u32 	%rd73, %r21, 8;
	add.s64 	%rd74, %rd70, %rd73;
	ld.global.f64 	%fd74, [%rd74];
	mul.f64 	%fd75, %fd73, %fd74;
	ld.global.u32 	%r60, [%rd5];
	add.s32 	%r61, %r60, %r4;
	mul.wide.s32 	%rd75, %r61, 8;
	add.s64 	%rd76, %rd1, %rd75;
	ld.global.f64 	%fd76, [%rd76];
	fma.rn.f64 	%fd83, %fd75, %fd76, %fd72;
	st.global.f64 	[%rd4], %fd83;
	add.s32 	%r71, %r71, 2;
$L__BB0_11:
	and.b32  	%r62, %r21, 1;
	setp.eq.b32 	%p9, %r62, 1;
	not.pred 	%p10, %p9;
	@%p10 bra 	$L__BB0_13;
	add.s32 	%r63, %r71, %r3;
	mul.wide.s32 	%rd77, %r63, 8;
	add.s64 	%rd78, %rd3, %rd77;
	ld.global.f64 	%fd77, [%rd78];
	mad.lo.s32 	%r64, %r71, %r21, %r1;
	mul.wide.s32 	%rd79, %r64, 8;
	add.s64 	%rd80, %rd2, %rd79;
	ld.global.f64 	%fd78, [%rd80];
	mul.f64 	%fd79, %fd77, %fd78;
	ld.global.u32 	%r65, [%rd5];
	add.s32 	%r66, %r65, %r4;
	mul.wide.s32 	%rd81, %r66, 8;
	add.s64 	%rd82, %rd1, %rd81;
	ld.global.f64 	%fd80, [%rd82];
	fma.rn.f64 	%fd81, %fd79, %fd80, %fd83;
	st.global.f64 	[%rd4], %fd81;
$L__BB0_13:
	ret;

}


// ===== COMPILED SASS (sm_100) =====

	.target	sm_100

	.elftype	@"ET_EXEC"


//--------------------- .note.nv.tkinfo           --------------------------
	.section	.note.nv.tkinfo,"",@"SHT_NOTE"
	.sectionflags	@"SHF_NOTE_NV_TKINFO"
	.tkinfo
        /*0018*/ 	.word	0x00000002
        /*0030*/ 	.string	""
        /*0030*/ 	.string	"ptxas"
        /*0030*/ 	.string	"Cuda compilation tools, release 13.0, V13.0.88"
        /*0030*/ 	.string	"Build cuda_13.0.r13.0/compiler.36424714_0"
        /*0030*/ 	.string	"-arch sm_100 -m 64 "



//--------------------- .note.nv.cuinfo           --------------------------
	.section	.note.nv.cuinfo,"",@"SHT_NOTE"
	.sectionflags	@"SHF_NOTE_NV_CUINFO"
        /*0018*/ 	.short	0x0002
        /*001a*/ 	.short	0x0064
        /*001c*/ 	.short	0x0082
	.zero		2


//--------------------- .nv.info                  --------------------------
	.section	.nv.info,"",@"SHT_CUDA_INFO"
	.align	4


	//----- nvinfo : EIATTR_REGCOUNT
	.align		4
        /*0000*/ 	.byte	0x04, 0x2f
        /*0002*/ 	.short	(.L_1 - .L_0)
	.align		4
.L_0:
        /*0004*/ 	.word	index@(_Z17make_forward_stepPdS_S_Piiii)
        /*0008*/ 	.word	0x0000001e


	//----- nvinfo : EIATTR_FRAME_SIZE
	.align		4
.L_1:
        /*000c*/ 	.byte	0x04, 0x11
        /*000e*/ 	.short	(.L_3 - .L_2)
	.align		4
.L_2:
        /*0010*/ 	.word	index@(_Z17make_forward_stepPdS_S_Piiii)
        /*0014*/ 	.word	0x00000000


	//----- nvinfo : EIATTR_MIN_STACK_SIZE
	.align		4
.L_3:
        /*0018*/ 	.byte	0x04, 0x12
        /*001a*/ 	.short	(.L_5 - .L_4)
	.align		4
.L_4:
        /*001c*/ 	.word	index@(_Z17make_forward_stepPdS_S_Piiii)
        /*0020*/ 	.word	0x00000000
.L_5:


//--------------------- .nv.compat                --------------------------
	.section	.nv.compat,"",@"SHT_CUDA_COMPAT_INFO"
	.align	4
        /*0000*/ 	.byte	0x02, 0x09, 0x00, 0x00, 0x02, 0x02, 0x01, 0x00, 0x02, 0x05, 0x05, 0x00, 0x03, 0x07, 0x01, 0x01
        /*0010*/ 	.byte	0x02, 0x03, 0x00, 0x00, 0x02, 0x06, 0x01, 0x00, 0x04, 0x0b, 0x08, 0x00, 0x01, 0x00, 0x00, 0x00
        /*0020*/ 	.byte	0x00, 0x00, 0x00, 0x00


//--------------------- .nv.info._Z17make_forward_stepPdS_S_Piiii --------------------------
	.section	.nv.info._Z17make_forward_stepPdS_S_Piiii,"",@"SHT_CUDA_INFO"
	.sectionflags	@""
	.align	4


	//----- nvinfo : EIATTR_CUDA_API_VERSION
	.align		4
        /*0000*/ 	.byte	0x04, 0x37
        /*0002*/ 	.short	(.L_7 - .L_6)
.L_6:
        /*0004*/ 	.word	0x00000082


	//----- nvinfo : EIATTR_KPARAM_INFO
	.align		4
.L_7:
        /*0008*/ 	.byte	0x04, 0x17
        /*000a*/ 	.short	(.L_9 - .L_8)
.L_8:
        /*000c*/ 	.word	0x00000000
        /*0010*/ 	.short	0x0006
        /*0012*/ 	.short	0x0028
        /*0014*/ 	.byte	0x00, 0xf0, 0x11, 0x00


	//----- nvinfo : EIATTR_KPARAM_INFO
	.align		4
.L_9:
        /*0018*/ 	.byte	0x04, 0x17
        /*001a*/ 	.short	(.L_11 - .L_10)
.L_10:
        /*001c*/ 	.word	0x00000000
        /*0020*/ 	.short	0x0005
        /*0022*/ 	.short	0x0024
        /*0024*/ 	.byte	0x00, 0xf0, 0x11, 0x00


	//----- nvinfo : EIATTR_KPARAM_INFO
	.align		4
.L_11:
        /*0028*/ 	.byte	0x04, 0x17
        /*002a*/ 	.short	(.L_13 - .L_12)
.L_12:
        /*002c*/ 	.word	0x00000000
        /*0030*/ 	.short	0x0004
        /*0032*/ 	.short	0x0020
        /*0034*/ 	.byte	0x00, 0xf0, 0x11, 0x00


	//----- nvinfo : EIATTR_KPARAM_INFO
	.align		4
.L_13:
        /*0038*/ 	.byte	0x04, 0x17
        /*003a*/ 	.short	(.L_15 - .L_14)
.L_14:
        /*003c*/ 	.word	0x00000000
        /*0040*/ 	.short	0x0003
        /*0042*/ 	.short	0x0018
        /*0044*/ 	.byte	0x00, 0xf5, 0x21, 0x00


	//----- nvinfo : EIATTR_KPARAM_INFO
	.align		4
.L_15:
        /*0048*/ 	.byte	0x04, 0x17
        /*004a*/ 	.short	(.L_17 - .L_16)
.L_16:
        /*004c*/ 	.word	0x00000000
        /*0050*/ 	.short	0x0002
        /*0052*/ 	.short	0x0010
        /*0054*/ 	.byte	0x00, 0xf5, 0x21, 0x00


	//----- nvinfo : EIATTR_KPARAM_INFO
	.align		4
.L_17:
        /*0058*/ 	.byte	0x04, 0x17
        /*005a*/ 	.short	(.L_19 - .L_18)
.L_18:
        /*005c*/ 	.word	0x00000000
        /*0060*/ 	.short	0x0001
        /*0062*/ 	.short	0x0008
        /*0064*/ 	.byte	0x00, 0xf5, 0x21, 0x00


	//----- nvinfo : EIATTR_KPARAM_INFO
	.align		4
.L_19:
        /*0068*/ 	.byte	0x04, 0x17
        /*006a*/ 	.short	(.L_21 - .L_20)
.L_20:
        /*006c*/ 	.word	0x00000000
        /*0070*/ 	.short	0x0000
        /*0072*/ 	.short	0x0000
        /*0074*/ 	.byte	0x00, 0xf5, 0x21, 0x00


	//----- nvinfo : EIATTR_SPARSE_MMA_MASK
	.align		4
.L_21:
        /*0078*/ 	.byte	0x03, 0x50
        /*007a*/ 	.short	0x0000


	//----- nvinfo : EIATTR_MAXREG_COUNT
	.align		4
        /*007c*/ 	.byte	0x03, 0x1b
        /*007e*/ 	.short	0x00ff


	//----- nvinfo : EIATTR_MERCURY_ISA_VERSION
	.align		4
        /*0080*/ 	.byte	0x03, 0x5f
        /*0082*/ 	.short	0x0101


	//----- nvinfo : EIATTR_VRC_CTA_INIT_COUNT
	.align		4
        /*0084*/ 	.byte	0x02, 0x4a
	.zero		1
	.zero		1


	//----- nvinfo : EIATTR_EXIT_INSTR_OFFSETS
	.align		4
        /*0088*/ 	.byte	0x04, 0x1c
        /*008a*/ 	.short	(.L_23 - .L_22)


	//   ....[0]....
.L_22:
        /*008c*/ 	.word	0x00000070


	//   ....[1]....
        /*0090*/ 	.word	0x00000110


	//   ....[2]....
        /*0094*/ 	.word	0x00000940


	//   ....[3]....
        /*0098*/ 	.word	0x00000d30


	//   ....[4]....
        /*009c*/ 	.word	0x00000f90


	//   ....[5]....
        /*00a0*/ 	.word	0x000010c0


	//----- nvinfo : EIATTR_CBANK_PARAM_SIZE
	.align		4
.L_23:
        /*00a4*/ 	.byte	0x03, 0x19
        /*00a6*/ 	.short	0x002c


	//----- nvinfo : EIATTR_PARAM_CBANK
	.align		4
        /*00a8*/ 	.byte	0x04, 0x0a
        /*00aa*/ 	.short	(.L_25 - .L_24)
	.align		4
.L_24:
        /*00ac*/ 	.word	index@(.nv.constant0._Z17make_forward_stepPdS_S_Piiii)
        /*00b0*/ 	.short	0x0380
        /*00b2*/ 	.short	0x002c


	//----- nvinfo : EIATTR_SW_WAR
	.align		4
.L_25:
        /*00b4*/ 	.byte	0x04, 0x36
        /*00b6*/ 	.short	(.L_27 - .L_26)
.L_26:
        /*00b8*/ 	.word	0x00000008
.L_27:


//--------------------- .nv.callgraph             --------------------------
	.section	.nv.callgraph,"",@"SHT_CUDA_CALLGRAPH"
	.align	4
	.sectionentsize	8
	.align		4
        /*0000*/ 	.word	0x00000000
	.align		4
        /*0004*/ 	.word	0xffffffff
	.align		4
        /*0008*/ 	.word	0x00000000
	.align		4
        /*000c*/ 	.word	0xfffffffe
	.align		4
        /*0010*/ 	.word	0x00000000
	.align		4
        /*0014*/ 	.word	0xfffffffd
	.align		4
        /*0018*/ 	.word	0x00000000
	.align		4
        /*001c*/ 	.word	0xfffffffc


//--------------------- .text._Z17make_forward_stepPdS_S_Piiii --------------------------
	.section	.text._Z17make_forward_stepPdS_S_Piiii,"ax",@progbits
	.align	128
        .global         _Z17make_forward_stepPdS_S_Piiii
        .type           _Z17make_forward_stepPdS_S_Piiii,@function
        .size           _Z17make_forward_stepPdS_S_Piiii,(.L_x_5 - _Z17make_forward_stepPdS_S_Piiii)
        .other          _Z17make_forward_stepPdS_S_Piiii,@"STO_CUDA_ENTRY STV_DEFAULT"
_Z17make_forward_stepPdS_S_Piiii:
.text._Z17make_forward_stepPdS_S_Piiii:
[----:B------:R-:W-:Y:S01]  /*0000*/  LDC R1, c[0x0][0x37c] ;  /* 0x0000df00ff017b82 */ /* 0x000fe20000000800 */
[----:B------:R-:W0:Y:S07]  /*0010*/  S2R R0, SR_TID.X ;  /* 0x0000000000007919 */ /* 0x000e2e0000002100 */
[----:B------:R-:W0:Y:S01]  /*0020*/  S2UR UR4, SR_CTAID.X ;  /* 0x00000000000479c3 */ /* 0x000e220000002500 */
[----:B------:R-:W1:Y:S07]  /*0030*/  LDCU UR16, c[0x0][0x3a4] ;  /* 0x00007480ff1077ac */ /* 0x000e6e0008000800 */
[----:B------:R-:W0:Y:S02]  /*0040*/  LDC R3, c[0x0][0x360] ;  /* 0x0000d800ff037b82 */ /* 0x000e240000000800 */
[----:B0-----:R-:W-:-:S05]  /*0050*/  IMAD R0, R3, UR4, R0 ;  /* 0x0000000403007c24 */ /* 0x001fca000f8e0200 */
[----:B-1----:R-:W-:-:S13]  /*0060*/  ISETP.GE.AND P0, PT, R0, UR16, PT ;  /* 0x0000001000007c0c */ /* 0x002fda000bf06270 */
[----:B------:R-:W-:Y:S05]  /*0070*/  @P0 EXIT ;  /* 0x000000000000094d */ /* 0x000fea0003800000 */
[----:B------:R-:W0:Y:S01]  /*0080*/  LDCU UR6, c[0x0][0x3a0] ;  /* 0x00007400ff0677ac */ /* 0x000e220008000800 */
[----:B------:R-:W1:Y:S01]  /*0090*/  LDC.64 R2, c[0x0][0x380] ;  /* 0x0000e000ff027b82 */ /* 0x000e620000000a00 */
[----:B------:R-:W2:Y:S01]  /*00a0*/  LDCU.64 UR14, c[0x0][0x358] ;  /* 0x00006b00ff0e77ac */ /* 0x000ea20008000a00 */
[----:B------:R-:W-:-:S06]  /*00b0*/  UISETP.GE.AND UP0, UPT, UR16, 0x1, UPT ;  /* 0x000000011000788c */ /* 0x000fcc000bf06270 */
[----:B------:R-:W-:Y:S02]  /*00c0*/  PLOP3.LUT P0, PT, PT, PT, UP0, 0x80, 0x8 ;  /* 0x000000000008781c */ /* 0x000fe40003f0f008 */
[----:B0-----:R-:W-:-:S05]  /*00d0*/  MOV R5, UR6 ;  /* 0x0000000600057c02 */ /* 0x001fca0008000f00 */
[----:B------:R-:W-:-:S04]  /*00e0*/  IMAD R5, R5, UR16, R0 ;  /* 0x0000001005057c24 */ /* 0x000fc8000f8e0200 */
[----:B-1----:R-:W-:-:S05]  /*00f0*/  IMAD.WIDE R4, R5, 0x8, R2 ;  /* 0x0000000805047825 */ /* 0x002fca00078e0202 */
[----:B--2---:R0:W-:Y:S01]  /*0100*/  STG.E.64 desc[UR14][R4.64], RZ ;  /* 0x000000ff04007986 */ /* 0x0041e2000c101b0e */
[----:B------:R-:W-:Y:S05]  /*0110*/  @!P0 EXIT ;  /* 0x000000000000894d */ /* 0x000fea0003800000 */
[----:B------:R-:W1:Y:S01]  /*0120*/  LDCU.64 UR4, c[0x0][0x398] ;  /* 0x00007300ff0477ac */ /* 0x000e620008000a00 */
[----:B------:R-:W-:Y:S01]  /*0130*/  HFMA2 R7, -RZ, RZ, 0, 0 ;  /* 0x00000000ff077431 */ /* 0x000fe200000001ff */
[----:B------:R-:W-:Y:S01]  /*0140*/  CS2R R12, SRZ ;  /* 0x00000000000c7805 */ /* 0x000fe2000001ff00 */
[----:B------:R-:W-:Y:S02]  /*0150*/  UISETP.GE.U32.AND UP0, UPT, UR16, 0x8, UPT ;  /* 0x000000081000788c */ /* 0x000fe4000bf06070 */
[----:B------:R-:W-:Y:S02]  /*0160*/  UIMAD UR7, UR16, UR6, -UR16 ;  /* 0x00000006100772a4 */ /* 0x000fe4000f8e0a10 */
[----:B-1----:R-:W-:-:S05]  /*0170*/  UIMAD.WIDE UR4, UR6, 0x4, UR4 ;  /* 0x00000004060478a5 */ /* 0x002fca000f8e0204 */
[----:B------:R-:W-:Y:S07]  /*0180*/  BRA.U !UP0, `(.L_x_0) ;  /* 0x0000000508e47547 */ /* 0x000fee000b800000 */
[----:B------:R-:W1:Y:S01]  /*0190*/  LDCU.64 UR18, c[0x0][0x388] ;  /* 0x00007100ff1277ac */ /* 0x000e620008000a00 */
[----:B------:R-:W-:Y:S02]  /*01a0*/  MOV R15, UR7 ;  /* 0x00000007000f7c02 */ /* 0x000fe40008000f00 */
[----:B------:R-:W-:Y:S02]  /*01b0*/  CS2R R12, SRZ ;  /* 0x00000000000c7805 */ /* 0x000fe4000001ff00 */
[----:B------:R-:W-:Y:S01]  /*01c0*/  MOV R14, R0 ;  /* 0x00000000000e7202 */ /* 0x000fe20000000f00 */
[----:B------:R-:W-:Y:S01]  /*01d0*/  ULOP3.LUT UR6, UR16, 0x7ffffff8, URZ, 0xc0, !UPT ;  /* 0x7ffffff810067892 */ /* 0x000fe2000f8ec0ff */
[----:B------:R-:W2:Y:S03]  /*01e0*/  LDCU UR17, c[0x0][0x3a8] ;  /* 0x00007500ff1177ac */ /* 0x000ea60008000800 */
[----:B------:R-:W-:-:S02]  /*01f0*/  UIADD3 UR6, UPT, UPT, -UR6, URZ, URZ ;  /* 0x000000ff06067290 */ /* 0x000fc4000fffe1ff */
[----:B-1----:R-:W-:Y:S02]  /*0200*/  UIMAD.WIDE.U32 UR8, UR16, 0x18, UR18 ;  /* 0x00000018100878a5 */ /* 0x002fe4000f8e0012 */
[----:B------:R-:W-:Y:S02]  /*0210*/  UIMAD.WIDE.U32 UR10, UR16, 0x20, UR18 ;  /* 0x00000020100a78a5 */ /* 0x000fe4000f8e0012 */
[----:B------:R-:W-:-:S12]  /*0220*/  UIMAD.WIDE.U32 UR12, UR16, 0x30, UR18 ;  /* 0x00000030100c78a5 */ /* 0x000fd8000f8e0012 */
.L_x_1:
[----:B------:R-:W-:Y:S01]  /*0230*/  MOV R23, UR5 ;  /* 0x0000000500177c02 */ /* 0x000fe20008000f00 */
[----:B------:R-:W1:Y:S01]  /*0240*/  LDC.64 R8, c[0x0][0x390] ;  /* 0x0000e400ff087b82 */ /* 0x000e620000000a00 */
[----:B------:R-:W-:-:S05]  /*0250*/  MOV R22, UR4 ;  /* 0x0000000400167c02 */ /* 0x000fca0008000f00 */
[----:B------:R-:W2:Y:S01]  /*0260*/  LDG.E R23, desc[UR14][R22.64] ;  /* 0x0000000e16177981 */ /* 0x000ea2000c1e1900 */
[----:B------:R-:W-:Y:S01]  /*0270*/  MOV R11, 0x8 ;  /* 0x00000008000b7802 */ /* 0x000fe20000000f00 */
[----:B------:R-:W-:-:S04]  /*0280*/  IMAD.WIDE R6, R15, 0x8, R2 ;  /* 0x000000080f067825 */ /* 0x000fc800078e0202 */
[----:B------:R-:W-:Y:S01]  /*0290*/  IMAD.WIDE R10, R14, R11, UR18 ;  /* 0x000000120e0a7e25 */ /* 0x000fe2000f8e020b */
[----:B---3--:R-:W3:Y:S04]  /*02a0*/  LDG.E.64 R16, desc[UR14][R6.64] ;  /* 0x0000000e06107981 */ /* 0x008ee8000c1e1b00 */
[----:B------:R-:W3:Y:S01]  /*02b0*/  LDG.E.64 R18, desc[UR14][R10.64] ;  /* 0x0000000e0a127981 */ /* 0x000ee2000c1e1b00 */
[----:B--2---:R-:W-:-:S04]  /*02c0*/  IMAD R21, R0, UR17, R23 ;  /* 0x0000001100157c24 */ /* 0x004fc8000f8e0217 */
[----:B-1----:R-:W-:-:S06]  /*02d0*/  IMAD.WIDE R20, R21, 0x8, R8 ;  /* 0x0000000815147825 */ /* 0x002fcc00078e0208 */
[----:B------:R-:W2:Y:S01]  /*02e0*/  LDG.E.64 R20, desc[UR14][R20.64] ;  /* 0x0000000e14147981 */ /* 0x000ea2000c1e1b00 */
[----:B---3--:R-:W-:Y:S01]  /*02f0*/  DMUL R16, R16, R18 ;  /* 0x0000001210107228 */ /* 0x008fe20000000000 */
[----:B------:R-:W-:Y:S02]  /*0300*/  MOV R25, UR5 ;  /* 0x0000000500197c02 */ /* 0x000fe40008000f00 */
[----:B------:R-:W-:-:S05]  /*0310*/  MOV R24, UR4 ;  /* 0x0000000400187c02 */ /* 0x000fca0008000f00 */
[----:B--2---:R-:W-:-:S07]  /*0320*/  DFMA R12, R16, R20, R12 ;  /* 0x00000014100c722b */ /* 0x004fce000000000c */
[----:B------:R1:W-:Y:S04]  /*0330*/  STG.E.64 desc[UR14][R4.64], R12 ;  /* 0x0000000c04007986 */ /* 0x0003e8000c101b0e */
[----:B------:R-:W2:Y:S01]  /*0340*/  LDG.E R25, desc[UR14][R24.64] ;  /* 0x0000000e18197981 */ /* 0x000ea2000c1e1900 */
[----:B------:R-:W-:-:S03]  /*0350*/  MOV R19, UR16 ;  /* 0x0000001000137c02 */ /* 0x000fc60008000f00 */
[----:B------:R-:W3:Y:S02]  /*0360*/  LDG.E.64 R22, desc[UR14][R6.64+0x8] ;  /* 0x0000080e06167981 */ /* 0x000ee4000c1e1b00 */
[----:B------:R-:W-:-:S05]  /*0370*/  IMAD.WIDE.U32 R18, R19, 0x8, R10 ;  /* 0x0000000813127825 */ /* 0x000fca00078e000a */
[----:B------:R-:W3:Y:S01]  /*0380*/  LDG.E.64 R16, desc[UR14][R18.64] ;  /* 0x0000000e12107981 */ /* 0x000ee2000c1e1b00 */
[----:B--2---:R-:W-:-:S04]  /*0390*/  IMAD R27, R0, UR17, R25 ;  /* 0x00000011001b7c24 */ /* 0x004fc8000f8e0219 */
[----:B------:R-:W-:-:S06]  /*03a0*/  IMAD.WIDE R20, R27, 0x8, R8 ;  /* 0x000000081b147825 */ /* 0x000fcc00078e0208 */
[----:B------:R-:W2:Y:S01]  /*03b0*/  LDG.E.64 R20, desc[UR14][R20.64] ;  /* 0x0000000e14147981 */ /* 0x000ea2000c1e1b00 */
[----:B---3--:R-:W-:Y:S01]  /*03c0*/  DMUL R16, R22, R16 ;  /* 0x0000001016107228 */ /* 0x008fe20000000000 */
[----:B------:R-:W-:Y:S02]  /*03d0*/  MOV R27, UR5 ;  /* 0x00000005001b7c02 */ /* 0x000fe40008000f00 */
[----:B------:R-:W-:-:S05]  /*03e0*/  MOV R26, UR4 ;  /* 0x00000004001a7c02 */ /* 0x000fca0008000f00 */
[----:B--2---:R-:W-:-:S07]  /*03f0*/  DFMA R16, R16, R20, R12 ;  /* 0x000000141010722b */ /* 0x004fce000000000c */
[----:B------:R2:W-:Y:S04]  /*0400*/  STG.E.64 desc[UR14][R4.64], R16 ;  /* 0x0000001004007986 */ /* 0x0005e8000c101b0e */
[----:B------:R-:W3:Y:S01]  /*0410*/  LDG.E R27, desc[UR14][R26.64] ;  /* 0x0000000e1a1b7981 */ /* 0x000ee2000c1e1900 */
[----:B-1----:R-:W-:-:S03]  /*0420*/  MOV R13, UR16 ;  /* 0x00000010000d7c02 */ /* 0x002fc60008000f00 */
[----:B------:R-:W4:Y:S02]  /*0430*/  LDG.E.64 R22, desc[UR14][R6.64+0x10] ;  /* 0x0000100e06167981 */ /* 0x000f24000c1e1b00 */
[----:B------:R-:W-:-:S05]  /*0440*/  IMAD.WIDE.U32 R18, R13, 0x10, R10 ;  /* 0x000000100d127825 */ /* 0x000fca00078e000a */
[----:B------:R-:W4:Y:S01]  /*0450*/  LDG.E.64 R12, desc[UR14][R18.64] ;  /* 0x0000000e120c7981 */ /* 0x000f22000c1e1b00 */
[----:B---3--:R-:W-:-:S04]  /*0460*/  IMAD R25, R0, UR17, R27 ;  /* 0x0000001100197c24 */ /* 0x008fc8000f8e021b */
[----:B------:R-:W-:-:S06]  /*0470*/  IMAD.WIDE R20, R25, 0x8, R8 ;  /* 0x0000000819147825 */ /* 0x000fcc00078e0208 */
[----:B------:R-:W3:Y:S01]  /*0480*/  LDG.E.64 R20, desc[UR14][R20.64] ;  /* 0x0000000e14147981 */ /* 0x000ee2000c1e1b00 */
[----:B----4-:R-:W-:Y:S01]  /*0490*/  DMUL R12, R22, R12 ;  /* 0x0000000c160c7228 */ /* 0x010fe20000000000 */
[----:B------:R-:W-:-:S07]  /*04a0*/  MOV R25, UR5 ;  /* 0x0000000500197c02 */ /* 0x000fce0008000f00 */
[----:B---3--:R-:W-:-:S07]  /*04b0*/  DFMA R12, R12, R20, R16 ;  /* 0x000000140c0c722b */ /* 0x008fce0000000010 */
[----:B------:R1:W-:Y:S04]  /*04c0*/  STG.E.64 desc[UR14][R4.64], R12 ;  /* 0x0000000c04007986 */ /* 0x0003e8000c101b0e */
[----:B------:R-:W3:Y:S01]  /*04d0*/  LDG.E R25, desc[UR14][R24.64] ;  /* 0x0000000e18197981 */ /* 0x000ee2000c1e1900 */
[----:B------:R-:W-:-:S03]  /*04e0*/  MOV R23, 0x8 ;  /* 0x0000000800177802 */ /* 0x000fc60000000f00 */
[----:B------:R-:W4:Y:S02]  /*04f0*/  LDG.E.64 R18, desc[UR14][R6.64+0x18] ;  /* 0x0000180e06127981 */ /* 0x000f24000c1e1b00 */
[----:B------:R-:W-:-:S05]  /*0500*/  IMAD.WIDE R22, R14, R23, UR8 ;  /* 0x000000080e167e25 */ /* 0x000fca000f8e0217 */
[----:B--2---:R-:W4:Y:S01]  /*0510*/  LDG.E.64 R16, desc[UR14][R22.64] ;  /* 0x0000000e16107981 */ /* 0x004f22000c1e1b00 */
[----:B---3--:R-:W-:-:S04]  /*0520*/  IMAD R27, R0, UR17, R25 ;  /* 0x00000011001b7c24 */ /* 0x008fc8000f8e0219 */
[----:B------:R-:W-:-:S06]  /*0530*/  IMAD.WIDE R20, R27, 0x8, R8 ;  /* 0x000000081b147825 */ /* 0x000fcc00078e0208 */
[----:B------:R-:W2:Y:S01]  /*0540*/  LDG.E.64 R20, desc[UR14][R20.64] ;  /* 0x0000000e14147981 */ /* 0x000ea2000c1e1b00 */
[----:B----4-:R-:W-:Y:S01]  /*0550*/  DMUL R16, R18, R16 ;  /* 0x0000001012107228 */ /* 0x010fe20000000000 */
[----:B------:R-:W-:-:S07]  /*0560*/  MOV R27, UR5 ;  /* 0x00000005001b7c02 */ /* 0x000fce0008000f00 */
[----:B--2---:R-:W-:-:S07]  /*0570*/  DFMA R16, R16, R20, R12 ;  /* 0x000000141010722b */ /* 0x004fce000000000c */
[----:B------:R2:W-:Y:S04]  /*0580*/  STG.E.64 desc[UR14][R4.64], R16 ;  /* 0x0000001004007986 */ /* 0x0005e8000c101b0e */
[----:B------:R-:W3:Y:S01]  /*0590*/  LDG.E R27, desc[UR14][R26.64] ;  /* 0x0000000e1a1b7981 */ /* 0x000ee2000c1e1900 */
[----:B-1----:R-:W-:-:S03]  /*05a0*/  MOV R13, 0x8 ;  /* 0x00000008000d7802 */ /* 0x002fc60000000f00 */
[----:B------:R-:W4:Y:S02]  /*05b0*/  LDG.E.64 R18, desc[UR14][R6.64+0x20] ;  /* 0x0000200e06127981 */ /* 0x000f24000c1e1b00 */
[----:B------:R-:W-:-:S05]  /*05c0*/  IMAD.WIDE R22, R14, R13, UR10 ;  /* 0x0000000a0e167e25 */ /* 0x000fca000f8e020d */
        /* <DEDUP_REMOVED lines=9> */
[----:B--2---:R-:W-:-:S03]  /*0660*/  MOV R17, UR16 ;  /* 0x0000001000117c02 */ /* 0x004fc60008000f00 */
[----:B------:R-:W2:Y:S02]  /*0670*/  LDG.E.64 R18, desc[UR14][R6.64+0x28] ;  /* 0x0000280e06127981 */ /* 0x000ea4000c1e1b00 */
[----:B------:R-:W-:-:S06]  /*0680*/  IMAD.WIDE.U32 R16, R17, 0x28, R10 ;  /* 0x0000002811107825 */ /* 0x000fcc00078e000a */
[----:B------:R-:W2:Y:S01]  /*0690*/  LDG.E.64 R16, desc[UR14][R16.64] ;  /* 0x0000000e10107981 */ /* 0x000ea2000c1e1b00 */
[----:B---3--:R-:W-:-:S04]  /*06a0*/  IMAD R23, R0, UR17, R25 ;  /* 0x0000001100177c24 */ /* 0x008fc8000f8e0219 */
[----:B------:R-:W-:-:S06]  /*06b0*/  IMAD.WIDE R20, R23, 0x8, R8 ;  /* 0x0000000817147825 */ /* 0x000fcc00078e0208 */
[----:B------:R-:W3:Y:S01]  /*06c0*/  LDG.E.64 R20, desc[UR14][R20.64] ;  /* 0x0000000e14147981 */ /* 0x000ee2000c1e1b00 */
[----:B--2---:R-:W-:Y:S01]  /*06d0*/  DMUL R18, R18, R16 ;  /* 0x0000001012127228 */ /* 0x004fe20000000000 */
[----:B------:R-:W-:Y:S02]  /*06e0*/  MOV R23, UR5 ;  /* 0x0000000500177c02 */ /* 0x000fe40008000f00 */
[----:B------:R-:W-:-:S05]  /*06f0*/  MOV R22, UR4 ;  /* 0x0000000400167c02 */ /* 0x000fca0008000f00 */
[----:B---3--:R-:W-:-:S07]  /*0700*/  DFMA R18, R18, R20, R12 ;  /* 0x000000141212722b */ /* 0x008fce000000000c */
[----:B------:R2:W-:Y:S04]  /*0710*/  STG.E.64 desc[UR14][R4.64], R18 ;  /* 0x0000001204007986 */ /* 0x0005e8000c101b0e */
[----:B------:R-:W3:Y:S01]  /*0720*/  LDG.E R23, desc[UR14][R22.64] ;  /* 0x0000000e16177981 */ /* 0x000ee2000c1e1900 */
[----:B-1----:R-:W-:-:S03]  /*0730*/  MOV R13, 0x8 ;  /* 0x00000008000d7802 */ /* 0x002fc60000000f00 */
[----:B------:R-:W4:Y:S02]  /*0740*/  LDG.E.64 R16, desc[UR14][R6.64+0x30] ;  /* 0x0000300e06107981 */ /* 0x000f24000c1e1b00 */
[----:B------:R-:W-:-:S06]  /*0750*/  IMAD.WIDE R12, R14, R13, UR12 ;  /* 0x0000000c0e0c7e25 */ /* 0x000fcc000f8e020d */
[----:B------:R-:W4:Y:S01]  /*0760*/  LDG.E.64 R12, desc[UR14][R12.64] ;  /* 0x0000000e0c0c7981 */ /* 0x000f22000c1e1b00 */
[----:B---3--:R-:W-:-:S04]  /*0770*/  IMAD R25, R0, UR17, R23 ;  /* 0x0000001100197c24 */ /* 0x008fc8000f8e0217 */
[----:B------:R-:W-:-:S06]  /*0780*/  IMAD.WIDE R20, R25, 0x8, R8 ;  /* 0x0000000819147825 */ /* 0x000fcc00078e0208 */
[----:B------:R-:W3:Y:S01]  /*0790*/  LDG.E.64 R20, desc[UR14][R20.64] ;  /* 0x0000000e14147981 */ /* 0x000ee2000c1e1b00 */
[----:B----4-:R-:W-:-:S08]  /*07a0*/  DMUL R16, R16, R12 ;  /* 0x0000000c10107228 */ /* 0x010fd00000000000 */
[----:B---3--:R-:W-:Y:S01]  /*07b0*/  DFMA R16, R16, R20, R18 ;  /* 0x000000141010722b */ /* 0x008fe20000000012 */
[----:B--2---:R-:W-:Y:S02]  /*07c0*/  MOV R19, UR5 ;  /* 0x0000000500137c02 */ /* 0x004fe40008000f00 */
[----:B------:R-:W-:-:S04]  /*07d0*/  MOV R18, UR4 ;  /* 0x0000000400127c02 */ /* 0x000fc80008000f00 */
[----:B------:R1:W-:Y:S04]  /*07e0*/  STG.E.64 desc[UR14][R4.64], R16 ;  /* 0x0000001004007986 */ /* 0x0003e8000c101b0e */
[----:B------:R-:W2:Y:S01]  /*07f0*/  LDG.E R19, desc[UR14][R18.64] ;  /* 0x0000000e12137981 */ /* 0x000ea2000c1e1900 */
[----:B------:R-:W-:-:S03]  /*0800*/  MOV R23, UR16 ;  /* 0x0000001000177c02 */ /* 0x000fc60008000f00 */
[----:B------:R-:W3:Y:S02]  /*0810*/  LDG.E.64 R12, desc[UR14][R6.64+0x38] ;  /* 0x0000380e060c7981 */ /* 0x000ee4000c1e1b00 */
[----:B------:R-:W-:-:S06]  /*0820*/  IMAD.WIDE.U32 R10, R23, 0x38, R10 ;  /* 0x00000038170a7825 */ /* 0x000fcc00078e000a */
[----:B------:R-:W3:Y:S01]  /*0830*/  LDG.E.64 R10, desc[UR14][R10.64] ;  /* 0x0000000e0a0a7981 */ /* 0x000ee2000c1e1b00 */
[----:B--2---:R-:W-:-:S04]  /*0840*/  IMAD R23, R0, UR17, R19 ;  /* 0x0000001100177c24 */ /* 0x004fc8000f8e0213 */
[----:B------:R-:W-:-:S06]  /*0850*/  IMAD.WIDE R8, R23, 0x8, R8 ;  /* 0x0000000817087825 */ /* 0x000fcc00078e0208 */
[----:B------:R-:W2:Y:S01]  /*0860*/  LDG.E.64 R8, desc[UR14][R8.64] ;  /* 0x0000000e08087981 */ /* 0x000ea2000c1e1b00 */
[----:B---3--:R-:W-:Y:S01]  /*0870*/  DMUL R12, R12, R10 ;  /* 0x0000000a0c0c7228 */ /* 0x008fe20000000000 */
[----:B------:R-:W-:-:S04]  /*0880*/  UIADD3 UR6, UPT, UPT, UR6, 0x8, URZ ;  /* 0x0000000806067890 */ /* 0x000fc8000fffe0ff */
[----:B------:R-:W-:Y:S01]  /*0890*/  UISETP.NE.AND UP0, UPT, UR6, URZ, UPT ;  /* 0x000000ff0600728c */ /* 0x000fe2000bf05270 */
[----:B------:R-:W-:Y:S02]  /*08a0*/  IADD3 R15, PT, PT, R15, 0x8, RZ ;  /* 0x000000080f0f7810 */ /* 0x000fe40007ffe0ff */
[----:B--2---:R-:W-:-:S07]  /*08b0*/  DFMA R12, R12, R8, R16 ;  /* 0x000000080c0c722b */ /* 0x004fce0000000010 */
[----:B------:R3:W-:Y:S01]  /*08c0*/  STG.E.64 desc[UR14][R4.64], R12 ;  /* 0x0000000c04007986 */ /* 0x0007e2000c101b0e */
[----:B-1----:R-:W-:-:S05]  /*08d0*/  IMAD.U32 R17, RZ, RZ, UR16 ;  /* 0x00000010ff117e24 */ /* 0x002fca000f8e00ff */
[----:B------:R-:W-:Y:S01]  /*08e0*/  LEA R14, R17, R14, 0x3 ;  /* 0x0000000e110e7211 */ /* 0x000fe200078e18ff */
[----:B------:R-:W-:Y:S06]  /*08f0*/  BRA.U UP0, `(.L_x_1) ;  /* 0xfffffff9004c7547 */ /* 0x000fec000b83ffff */
[----:B------:R-:W-:-:S06]  /*0900*/  ULOP3.LUT UR6, UR16, 0x7ffffff8, URZ, 0xc0, !UPT ;  /* 0x7ffffff810067892 */ /* 0x000fcc000f8ec0ff */
[----:B------:R-:W-:-:S07]  /*0910*/  MOV R7, UR6 ;  /* 0x0000000600077c02 */ /* 0x000fce0008000f00 */
.L_x_0:
[----:B------:R-:W-:-:S06]  /*0920*/  ULOP3.LUT UR6, UR16, 0x7, URZ, 0xc0, !UPT ;  /* 0x0000000710067892 */ /* 0x000fcc000f8ec0ff */
[----:B------:R-:W-:-:S13]  /*0930*/  ISETP.NE.AND P0, PT, RZ, UR6, PT ;  /* 0x00000006ff007c0c */ /* 0x000fda000bf05270 */
[----:B------:R-:W-:Y:S05]  /*0940*/  @!P0 EXIT ;  /* 0x000000000000894d */ /* 0x000fea0003800000 */
[----:B------:R-:W-:Y:S02]  /*0950*/  UISETP.GE.U32.AND UP0, UPT, UR6, 0x4, UPT ;  /* 0x000000040600788c */ /* 0x000fe4000bf06070 */
[----:B------:R-:W-:-:S07]  /*0960*/  ULOP3.LUT UR6, UR16, 0x3, URZ, 0xc0, !UPT ;  /* 0x0000000310067892 */ /* 0x000fce000f8ec0ff */
[----:B------:R-:W-:Y:S05]  /*0970*/  BRA.U !UP0, `(.L_x_2) ;  /* 0x0000000108e87547 */ /* 0x000fea000b800000 */
[----:B------:R-:W-:Y:S01]  /*0980*/  MOV R21, UR5 ;  /* 0x0000000500157c02 */ /* 0x000fe20008000f00 */
[----:B------:R-:W1:Y:S01]  /*0990*/  LDC.64 R14, c[0x0][0x388] ;  /* 0x0000e200ff0e7b82 */ /* 0x000e620000000a00 */
[----:B------:R-:W-:Y:S01]  /*09a0*/  MOV R20, UR4 ;  /* 0x0000000400147c02 */ /* 0x000fe20008000f00 */
[----:B------:R-:W2:Y:S04]  /*09b0*/  LDCU UR8, c[0x0][0x3a8] ;  /* 0x00007500ff0877ac */ /* 0x000ea80008000800 */
[----:B------:R-:W2:Y:S01]  /*09c0*/  LDG.E R21, desc[UR14][R20.64] ;  /* 0x0000000e14157981 */ /* 0x000ea2000c1e1900 */
[C---:B------:R-:W-:Y:S01]  /*09d0*/  IADD3 R9, PT, PT, R7.reuse, UR7, RZ ;  /* 0x0000000707097c10 */ /* 0x040fe2000fffe0ff */
[----:B------:R-:W4:Y:S01]  /*09e0*/  LDC.64 R10, c[0x0][0x390] ;  /* 0x0000e400ff0a7b82 */ /* 0x000f220000000a00 */
[----:B------:R-:W-:-:S03]  /*09f0*/  IMAD R17, R7, UR16, R0 ;  /* 0x0000001007117c24 */ /* 0x000fc6000f8e0200 */
[----:B------:R-:W-:-:S04]  /*0a00*/  IMAD.WIDE R8, R9, 0x8, R2 ;  /* 0x0000000809087825 */ /* 0x000fc800078e0202 */
[----:B-1----:R-:W-:Y:S02]  /*0a10*/  IMAD.WIDE R14, R17, 0x8, R14 ;  /* 0x00000008110e7825 */ /* 0x002fe400078e020e */
[----:B------:R-:W5:Y:S04]  /*0a20*/  LDG.E.64 R16, desc[UR14][R8.64] ;  /* 0x0000000e08107981 */ /* 0x000f68000c1e1b00 */
[----:B------:R-:W5:Y:S01]  /*0a30*/  LDG.E.64 R18, desc[UR14][R14.64] ;  /* 0x0000000e0e127981 */ /* 0x000f62000c1e1b00 */
[----:B--2---:R-:W-:-:S04]  /*0a40*/  IMAD R23, R0, UR8, R21 ;  /* 0x0000000800177c24 */ /* 0x004fc8000f8e0215 */
[----:B----4-:R-:W-:-:S06]  /*0a50*/  IMAD.WIDE R20, R23, 0x8, R10 ;  /* 0x0000000817147825 */ /* 0x010fcc00078e020a */
[----:B------:R-:W3:Y:S01]  /*0a60*/  LDG.E.64 R20, desc[UR14][R20.64] ;  /* 0x0000000e14147981 */ /* 0x000ee2000c1e1b00 */
[----:B------:R-:W-:Y:S02]  /*0a70*/  MOV R23, UR5 ;  /* 0x0000000500177c02 */ /* 0x000fe40008000f00 */
[----:B------:R-:W-:Y:S01]  /*0a80*/  MOV R22, UR4 ;  /* 0x0000000400167c02 */ /* 0x000fe20008000f00 */
[----:B-----5:R-:W-:-:S08]  /*0a90*/  DMUL R16, R16, R18 ;  /* 0x0000001210107228 */ /* 0x020fd00000000000 */
[----:B---3--:R-:W-:-:S07]  /*0aa0*/  DFMA R12, R16, R20, R12 ;  /* 0x00000014100c722b */ /* 0x008fce000000000c */
        /* <DEDUP_REMOVED lines=23> */
[----:B------:R-:W-:Y:S01]  /*0c20*/  MOV R19, UR5 ;  /* 0x0000000500137c02 */ /* 0x000fe20008000f00 */
[----:B------:R-:W-:-:S06]  /*0c30*/  IMAD.U32 R18, RZ, RZ, UR4 ;  /* 0x00000004ff127e24 */ /* 0x000fcc000f8e00ff */
        /* <DEDUP_REMOVED lines=11> */
[----:B------:R-:W-:-:S07]  /*0cf0*/  IADD3 R7, PT, PT, R7, 0x4, RZ ;  /* 0x0000000407077810 */ /* 0x000fce0007ffe0ff */
[----:B---3--:R-:W-:-:S07]  /*0d00*/  DFMA R12, R12, R10, R16 ;  /* 0x0000000a0c0c722b */ /* 0x008fce0000000010 */
[----:B------:R1:W-:Y:S04]  /*0d10*/  STG.E.64 desc[UR14][R4.64], R12 ;  /* 0x0000000c04007986 */ /* 0x0003e8000c101b0e */
.L_x_2:
[----:B------:R-:W-:-:S13]  /*0d20*/  ISETP.NE.AND P0, PT, RZ, UR6, PT ;  /* 0x00000006ff007c0c */ /* 0x000fda000bf05270 */
[----:B------:R-:W-:Y:S05]  /*0d30*/  @!P0 EXIT ;  /* 0x000000000000894d */ /* 0x000fea0003800000 */
[----:B------:R-:W-:-:S09]  /*0d40*/  UISETP.NE.AND UP0, UPT, UR6, 0x1, UPT ;  /* 0x000000010600788c */ /* 0x000fd2000bf05270 */
[----:B------:R-:W-:Y:S05]  /*0d50*/  BRA.U !UP0, `(.L_x_3) ;  /* 0x0000000108807547 */ /* 0x000fea000b800000 */
[----:B------:R-:W-:Y:S01]  /*0d60*/  MOV R21, UR5 ;  /* 0x0000000500157c02 */ /* 0x000fe20008000f00 */
[----:B-1----:R-:W1:Y:S01]  /*0d70*/  LDC.64 R16, c[0x0][0x388] ;  /* 0x0000e200ff107b82 */ /* 0x002e620000000a00 */
        /* <DEDUP_REMOVED lines=12> */
[----:B------:R-:W2:Y:S01]  /*0e40*/  LDG.E.64 R20, desc[UR14][R20.64] ;  /* 0x0000000e14147981 */ /* 0x000ea2000c1e1b00 */
[----:B------:R-:W-:Y:S02]  /*0e50*/  MOV R23, UR5 ;  /* 0x0000000500177c02 */ /* 0x000fe40008000f00 */
[----:B------:R-:W-:Y:S01]  /*0e60*/  MOV R22, UR4 ;  /* 0x0000000400167c02 */ /* 0x000fe20008000f00 */
[----:B-----5:R-:W-:-:S08]  /*0e70*/  DMUL R14, R14, R18 ;  /* 0x000000120e0e7228 */ /* 0x020fd00000000000 */
[----:B--2---:R-:W-:-:S07]  /*0e80*/  DFMA R14, R14, R20, R12 ;  /* 0x000000140e0e722b */ /* 0x004fce000000000c */
[----:B------:R2:W-:Y:S04]  /*0e90*/  STG.E.64 desc[UR14][R4.64], R14 ;  /* 0x0000000e04007986 */ /* 0x0005e8000c101b0e */
[----:B------:R-:W4:Y:S01]  /*0ea0*/  LDG.E R23, desc[UR14][R22.64] ;  /* 0x0000000e16177981 */ /* 0x000f22000c1e1900 */
[----:B------:R-:W-:-:S03]  /*0eb0*/  MOV R19, UR16 ;  /* 0x0000001000137c02 */ /* 0x000fc60008000f00 */
[----:B------:R-:W5:Y:S02]  /*0ec0*/  LDG.E.64 R10, desc[UR14][R10.64+0x8] ;  /* 0x0000080e0a0a7981 */ /* 0x000f64000c1e1b00 */
[----:B------:R-:W-:-:S05]  /*0ed0*/  IMAD.WIDE.U32 R18, R19, 0x8, R16 ;  /* 0x0000000813127825 */ /* 0x000fca00078e0010 */
[----:B---3--:R-:W5:Y:S01]  /*0ee0*/  LDG.E.64 R12, desc[UR14][R18.64] ;  /* 0x0000000e120c7981 */ /* 0x008f62000c1e1b00 */
[----:B----4-:R-:W-:-:S04]  /*0ef0*/  IMAD R17, R0, UR6, R23 ;  /* 0x0000000600117c24 */ /* 0x010fc8000f8e0217 */
[----:B------:R-:W-:-:S06]  /*0f00*/  IMAD.WIDE R8, R17, 0x8, R8 ;  /* 0x0000000811087825 */ /* 0x000fcc00078e0208 */
[----:B------:R-:W3:Y:S01]  /*0f10*/  LDG.E.64 R8, desc[UR14][R8.64] ;  /* 0x0000000e08087981 */ /* 0x000ee2000c1e1b00 */
[----:B-----5:R-:W-:Y:S01]  /*0f20*/  DMUL R12, R10, R12 ;  /* 0x0000000c0a0c7228 */ /* 0x020fe20000000000 */
[----:B------:R-:W-:-:S07]  /*0f30*/  IADD3 R7, PT, PT, R7, 0x2, RZ ;  /* 0x0000000207077810 */ /* 0x000fce0007ffe0ff */
[----:B---3--:R-:W-:-:S07]  /*0f40*/  DFMA R12, R12, R8, R14 ;  /* 0x000000080c0c722b */ /* 0x008fce000000000e */
[----:B------:R2:W-:Y:S04]  /*0f50*/  STG.E.64 desc[UR14][R4.64], R12 ;  /* 0x0000000c04007986 */ /* 0x0005e8000c101b0e */
.L_x_3:
[----:B------:R-:W-:-:S04]  /*0f60*/  ULOP3.LUT UR6, UR16, 0x1, URZ, 0xc0, !UPT ;  /* 0x0000000110067892 */ /* 0x000fc8000f8ec0ff */
[----:B------:R-:W-:-:S06]  /*0f70*/  UISETP.NE.U32.AND UP0, UPT, UR6, 0x1, UPT ;  /* 0x000000010600788c */ /* 0x000fcc000bf05070 */
[----:B------:R-:W-:-:S13]  /*0f80*/  PLOP3.LUT P0, PT, PT, PT, UP0, 0x80, 0x8 ;  /* 0x000000000008781c */ /* 0x000fda0003f0f008 */
[----:B------:R-:W-:Y:S05]  /*0f90*/  @P0 EXIT ;  /* 0x000000000000094d */ /* 0x000fea0003800000 */
[----:B--2---:R-:W-:Y:S01]  /*0fa0*/  MOV R15, UR5 ;  /* 0x00000005000f7c02 */ /* 0x004fe20008000f00 */
[----:B------:R-:W2:Y:S01]  /*0fb0*/  LDC.64 R10, c[0x0][0x388] ;  /* 0x0000e200ff0a7b82 */ /* 0x000ea20000000a00 */
[----:B------:R-:W-:Y:S01]  /*0fc0*/  MOV R14, UR4 ;  /* 0x00000004000e7c02 */ /* 0x000fe20008000f00 */
[----:B------:R-:W4:Y:S04]  /*0fd0*/  LDCU UR4, c[0x0][0x3a8] ;  /* 0x00007500ff0477ac */ /* 0x000f280008000800 */
[----:B------:R-:W4:Y:S01]  /*0fe0*/  LDG.E R15, desc[UR14][R14.64] ;  /* 0x0000000e0e0f7981 */ /* 0x000f22000c1e1900 */
[C---:B-1----:R-:W-:Y:S01]  /*0ff0*/  IADD3 R17, PT, PT, R7.reuse, UR7, RZ ;  /* 0x0000000707117c10 */ /* 0x042fe2000fffe0ff */
[----:B------:R-:W1:Y:S01]  /*1000*/  LDC.64 R8, c[0x0][0x390] ;  /* 0x0000e400ff087b82 */ /* 0x000e620000000a00 */
[----:B------:R-:W-:-:S03]  /*1010*/  IMAD R7, R7, UR16, R0 ;  /* 0x0000001007077c24 */ /* 0x000fc6000f8e0200 */
[----:B------:R-:W-:-:S06]  /*1020*/  IMAD.WIDE R2, R17, 0x8, R2 ;  /* 0x0000000811027825 */ /* 0x000fcc00078e0202 */
[----:B------:R-:W5:Y:S01]  /*1030*/  LDG.E.64 R2, desc[UR14][R2.64] ;  /* 0x0000000e02027981 */ /* 0x000f62000c1e1b00 */
[----:B--2---:R-:W-:-:S06]  /*1040*/  IMAD.WIDE R6, R7, 0x8, R10 ;  /* 0x0000000807067825 */ /* 0x004fcc00078e020a */
[----:B------:R-:W5:Y:S01]  /*1050*/  LDG.E.64 R6, desc[UR14][R6.64] ;  /* 0x0000000e06067981 */ /* 0x000f62000c1e1b00 */
[----:B----4-:R-:W-:-:S04]  /*1060*/  IMAD R11, R0, UR4, R15 ;  /* 0x00000004000b7c24 */ /* 0x010fc8000f8e020f */
[----:B-1----:R-:W-:-:S06]  /*1070*/  IMAD.WIDE R10, R11, 0x8, R8 ;  /* 0x000000080b0a7825 */ /* 0x002fcc00078e0208 */
[----:B------:R-:W2:Y:S01]  /*1080*/  LDG.E.64 R10, desc[UR14][R10.64] ;  /* 0x0000000e0a0a7981 */ /* 0x000ea2000c1e1b00 */
[----:B-----5:R-:W-:-:S08]  /*1090*/  DMUL R8, R2, R6 ;  /* 0x0000000602087228 */ /* 0x020fd00000000000 */
[----:B--2---:R-:W-:-:S07]  /*10a0*/  DFMA R8, R8, R10, R12 ;  /* 0x0000000a0808722b */ /* 0x004fce000000000c */
[----:B------:R-:W-:Y:S01]  /*10b0*/  STG.E.64 desc[UR14][R4.64], R8 ;  /* 0x0000000804007986 */ /* 0x000fe2000c101b0e */
[----:B------:R-:W-:Y:S05]  /*10c0*/  EXIT ;  /* 0x000000000000794d */ /* 0x000fea0003800000 */
.L_x_4:
[----:B------:R-:W-:-:S00]  /*10d0*/  BRA `(.L_x_4) ;  /* 0xfffffffc00fc7947 */ /* 0x000fc0000383ffff */
[----:B------:R-:W-:-:S00]  /*10e0*/  NOP ;  /* 0x0000000000007918 */ /* 0x000fc00000000000 */
        /* <DEDUP_REMOVED lines=9> */
.L_x_5:


//--------------------- .nv.shared.reserved.0     --------------------------
	.section	.nv.shared.reserved.0,"aw",@nobits
	.weak		__nv_reservedSMEM_offset_0_alias
	.size		__nv_reservedSMEM_offset_0_alias, 0, 64
	.other		__nv_reservedSMEM_offset_0_alias,@"STO_CUDA_RESERVED_SHARED STV_DEFAULT"
__nv_reservedSMEM_offset_0_alias:
	.zero		0
	.zero		64


//--------------------- .nv.constant0._Z17make_forward_stepPdS_S_Piiii --------------------------
	.section	.nv.constant0._Z17make_forward_stepPdS_S_Piiii,"a",@progbits
	.sectionflags	@""
	.align	4
.nv.constant0._Z17make_forward_stepPdS_S_Piiii:
	.zero		940


//--------------------- SYMBOLS --------------------------

	.type		.nv.reservedSmem.offset0,@object
	.size		.nv.reservedSmem.offset0,0x4
